	.headerflags	@"EF_CUDA_TEXMODE_UNIFIED EF_CUDA_64BIT_ADDRESS EF_CUDA_ACCELERATORS EF_CUDA_SM90 EF_CUDA_VIRTUAL_SM(EF_CUDA_SM90)"
	.elftype	@"ET_EXEC"


//--------------------- .nv.info                  --------------------------
	.section	.nv.info,"",@"SHT_CUDA_INFO"
	.align	4


	//----- nvinfo : EIATTR_REGCOUNT
	.align		4
        /*0000*/ 	.byte	0x04, 0x2f
        /*0002*/ 	.short	(.L_1 - .L_0)
	.align		4
.L_0:
        /*0004*/ 	.word	index@(triton_per_fused_mean_sum_1)
        /*0008*/ 	.word	0x00000010


	//----- nvinfo : EIATTR_MIN_STACK_SIZE
	.align		4
.L_1:
        /*000c*/ 	.byte	0x04, 0x12
        /*000e*/ 	.short	(.L_3 - .L_2)
	.align		4
.L_2:
        /*0010*/ 	.word	index@(triton_per_fused_mean_sum_1)
        /*0014*/ 	.word	0x00000000


	//----- nvinfo : EIATTR_FRAME_SIZE
	.align		4
.L_3:
        /*0018*/ 	.byte	0x04, 0x11
        /*001a*/ 	.short	(.L_5 - .L_4)
	.align		4
.L_4:
        /*001c*/ 	.word	index@(triton_per_fused_mean_sum_1)
        /*0020*/ 	.word	0x00000000


	//----- nvinfo : EIATTR_MIN_STACK_SIZE
	.align		4
.L_5:
        /*0024*/ 	.byte	0x04, 0x12
        /*0026*/ 	.short	(.L_7 - .L_6)
	.align		4
.L_6:
        /*0028*/ 	.word	index@(triton_per_fused_mean_sum_1)
        /*002c*/ 	.word	0x00000000
.L_7:


//--------------------- .nv.info.triton_per_fused_mean_sum_1 --------------------------
	.section	.nv.info.triton_per_fused_mean_sum_1,"",@"SHT_CUDA_INFO"
	.sectionflags	@""
	.align	4


	//----- nvinfo : EIATTR_CUDA_API_VERSION
	.align		4
        /*0000*/ 	.byte	0x04, 0x37
        /*0002*/ 	.short	(.L_9 - .L_8)
.L_8:
        /*0004*/ 	.word	0x0000007c


	//----- nvinfo : EIATTR_KPARAM_INFO
	.align		4
.L_9:
        /*0008*/ 	.byte	0x04, 0x17
        /*000a*/ 	.short	(.L_11 - .L_10)
.L_10:
        /*000c*/ 	.word	0x00000000
        /*0010*/ 	.short	0x0003
        /*0012*/ 	.short	0x0014
        /*0014*/ 	.byte	0x00, 0xf0, 0x11, 0x00


	//----- nvinfo : EIATTR_KPARAM_INFO
	.align		4
.L_11:
        /*0018*/ 	.byte	0x04, 0x17
        /*001a*/ 	.short	(.L_13 - .L_12)
.L_12:
        /*001c*/ 	.word	0x00000000
        /*0020*/ 	.short	0x0002
        /*0022*/ 	.short	0x0010
        /*0024*/ 	.byte	0x00, 0xf0, 0x11, 0x00


	//----- nvinfo : EIATTR_KPARAM_INFO
	.align		4
.L_13:
        /*0028*/ 	.byte	0x04, 0x17
        /*002a*/ 	.short	(.L_15 - .L_14)
.L_14:
        /*002c*/ 	.word	0x00000000
        /*0030*/ 	.short	0x0001
        /*0032*/ 	.short	0x0008
        /*0034*/ 	.byte	0x00, 0xf4, 0x21, 0x00


	//----- nvinfo : EIATTR_KPARAM_INFO
	.align		4
.L_15:
        /*0038*/ 	.byte	0x04, 0x17
        /*003a*/ 	.short	(.L_17 - .L_16)
.L_16:
        /*003c*/ 	.word	0x00000000
        /*0040*/ 	.short	0x0000
        /*0042*/ 	.short	0x0000
        /*0044*/ 	.byte	0x00, 0xf4, 0x21, 0x00


	//----- nvinfo : EIATTR_SPARSE_MMA_MASK
	.align		4
.L_17:
        /*0048*/ 	.byte	0x03, 0x50
        /*004a*/ 	.short	0x0000


	//----- nvinfo : EIATTR_MAXREG_COUNT
	.align		4
        /*004c*/ 	.byte	0x03, 0x1b
        /*004e*/ 	.short	0x00ff


	//----- nvinfo : EIATTR_COOP_GROUP_MASK_REGIDS
	.align		4
        /*0050*/ 	.byte	0x04, 0x29
        /*0052*/ 	.short	(.L_19 - .L_18)


	//   ....[0]....
.L_18:
        /*0054*/ 	.word	0xffffffff


	//   ....[1]....
        /*0058*/ 	.word	0xffffffff


	//   ....[2]....
        /*005c*/ 	.word	0xffffffff


	//----- nvinfo : EIATTR_COOP_GROUP_INSTR_OFFSETS
	.align		4
.L_19:
        /*0060*/ 	.byte	0x04, 0x28
        /*0062*/ 	.short	(.L_21 - .L_20)


	//   ....[0]....
.L_20:
        /*0064*/ 	.word	0x00000210


	//   ....[1]....
        /*0068*/ 	.word	0x00000230


	//   ....[2]....
        /*006c*/ 	.word	0x00000250


	//----- nvinfo : EIATTR_EXIT_INSTR_OFFSETS
	.align		4
.L_21:
        /*0070*/ 	.byte	0x04, 0x1c
        /*0072*/ 	.short	(.L_23 - .L_22)


	//   ....[0]....
.L_22:
        /*0074*/ 	.word	0x00000310


	//   ....[1]....
        /*0078*/ 	.word	0x00000340


	//----- nvinfo : EIATTR_REQNTID
	.align		4
.L_23:
        /*007c*/ 	.byte	0x04, 0x10
        /*007e*/ 	.short	(.L_25 - .L_24)
.L_24:
        /*0080*/ 	.word	0x00000040
        /*0084*/ 	.word	0x00000001
        /*0088*/ 	.word	0x00000001


	//----- nvinfo : EIATTR_CBANK_PARAM_SIZE
	.align		4
.L_25:
        /*008c*/ 	.byte	0x03, 0x19
        /*008e*/ 	.short	0x0018


	//----- nvinfo : EIATTR_PARAM_CBANK
	.align		4
        /*0090*/ 	.byte	0x04, 0x0a
        /*0092*/ 	.short	(.L_27 - .L_26)
	.align		4
.L_26:
        /*0094*/ 	.word	index@(.nv.constant0.triton_per_fused_mean_sum_1)
        /*0098*/ 	.short	0x0210
        /*009a*/ 	.short	0x0018


	//----- nvinfo : EIATTR_SW_WAR
	.align		4
.L_27:
        /*009c*/ 	.byte	0x04, 0x36
        /*009e*/ 	.short	(.L_29 - .L_28)
.L_28:
        /*00a0*/ 	.word	0x00000008
.L_29:


//--------------------- .nv.callgraph             --------------------------
	.section	.nv.callgraph,"",@"SHT_CUDA_CALLGRAPH"
	.align	4
	.sectionentsize	8
	.align		4
        /*0000*/ 	.word	0x00000000
	.align		4
        /*0004*/ 	.word	0xffffffff
	.align		4
        /*0008*/ 	.word	0x00000000
	.align		4
        /*000c*/ 	.word	0xfffffffe
	.align		4
        /*0010*/ 	.word	0x00000000
	.align		4
        /*0014*/ 	.word	0xfffffffd
	.align		4
        /*0018*/ 	.word	0x00000000
	.align		4
        /*001c*/ 	.word	0xfffffffc


//--------------------- .text.triton_per_fused_mean_sum_1 --------------------------
	.section	.text.triton_per_fused_mean_sum_1,"ax",@progbits
	.sectionflags	@"SHF_BARRIERS=1"
	.align	128
        .global         triton_per_fused_mean_sum_1
        .type           triton_per_fused_mean_sum_1,@function
        .size           triton_per_fused_mean_sum_1,(.L_x_1 - triton_per_fused_mean_sum_1)
        .other          triton_per_fused_mean_sum_1,@"STO_CUDA_ENTRY STV_DEFAULT"
triton_per_fused_mean_sum_1:
.text.triton_per_fused_mean_sum_1:
[----:B------:R-:W0:Y:S02]  /*0000*/  LDC R1, c[0x0][0x28] ;  /* 0x00000a00ff017b82 */ /* 0x000e240000000800 */
[----:B------:R-:W1:Y:S01]  /*0010*/  S2R R3, SR_TID.X ;  /* 0x0000000000037919 */ /* 0x000e620000002100 */
[----:B------:R-:W2:Y:S01]  /*0020*/  LDC.64 R8, c[0x0][0x218] ;  /* 0x00008600ff087b82 */ /* 0x000ea20000000a00 */
[----:B------:R-:W-:Y:S01]  /*0030*/  CS2R R12, SRZ ;  /* 0x00000000000c7805 */ /* 0x000fe2000001ff00 */
[----:B------:R-:W-:Y:S01]  /*0040*/  ULDC.64 UR6, c[0x0][0x208] ;  /* 0x0000820000067ab9 */ /* 0x000fe20000000a00 */
[----:B------:R-:W3:Y:S01]  /*0050*/  S2R R0, SR_CTAID.X ;  /* 0x0000000000007919 */ /* 0x000ee20000002500 */
[----:B-1----:R-:W-:Y:S01]  /*0060*/  SHF.R.U32.HI R5, RZ, 0x3, R3 ;  /* 0x00000003ff057819 */ /* 0x002fe20000011603 */
[----:B------:R-:W-:Y:S02]  /*0070*/  IMAD.SHL.U32 R2, R3, 0x2, RZ ;  /* 0x0000000203027824 */ /* 0x000fe400078e00ff */
[----:B---3--:R-:W-:Y:S01]  /*0080*/  IMAD.SHL.U32 R0, R0, 0x8, RZ ;  /* 0x0000000800007824 */ /* 0x008fe200078e00ff */
[----:B------:R-:W-:Y:S02]  /*0090*/  SGXT.U32 R5, R5, 0x3 ;  /* 0x000000030505781a */ /* 0x000fe40000000000 */
[----:B------:R-:W-:-:S02]  /*00a0*/  LOP3.LUT R7, R2, 0xe, RZ, 0xc0, !PT ;  /* 0x0000000e02077812 */ /* 0x000fc400078ec0ff */
[----:B------:R-:W-:-:S04]  /*00b0*/  LOP3.LUT R2, R0, R5, RZ, 0xfc, !PT ;  /* 0x0000000500027212 */ /* 0x000fc800078efcff */
[C---:B------:R-:W-:Y:S01]  /*00c0*/  ISETP.GE.AND P0, PT, R2.reuse, 0x10, PT ;  /* 0x000000100200780c */ /* 0x040fe20003f06270 */
[----:B------:R-:W-:-:S04]  /*00d0*/  IMAD R7, R2, 0x10, R7 ;  /* 0x0000001002077824 */ /* 0x000fc800078e0207 */
[C---:B------:R-:W-:Y:S02]  /*00e0*/  VIADD R11, R7.reuse, 0x100 ;  /* 0x00000100070b7836 */ /* 0x040fe40000000000 */
[----:B--2---:R-:W-:-:S04]  /*00f0*/  IMAD.WIDE R6, R7, 0x4, R8 ;  /* 0x0000000407067825 */ /* 0x004fc800078e0208 */
[----:B------:R-:W-:Y:S01]  /*0100*/  IMAD.WIDE R8, R11, 0x4, R8 ;  /* 0x000000040b087825 */ /* 0x000fe200078e0208 */
[----:B------:R-:W-:-:S04]  /*0110*/  CS2R R10, SRZ ;  /* 0x00000000000a7805 */ /* 0x000fc8000001ff00 */
[----:B------:R1:W2:Y:S04]  /*0120*/  @!P0 LDG.E.64 R12, desc[UR6][R8.64] ;  /* 0x00000006080c8981 */ /* 0x0002a8000c1e1b00 */
[----:B------:R-:W3:Y:S01]  /*0130*/  @!P0 LDG.E.64 R10, desc[UR6][R6.64] ;  /* 0x00000006060a8981 */ /* 0x000ee2000c1e1b00 */
[----:B------:R-:W4:Y:S01]  /*0140*/  S2UR UR5, SR_CgaCtaId ;  /* 0x00000000000579c3 */ /* 0x000f220000008800 */
[----:B------:R-:W-:Y:S02]  /*0150*/  UMOV UR4, 0x400 ;  /* 0x0000040000047882 */ /* 0x000fe40000000000 */
[----:B----4-:R-:W-:-:S06]  /*0160*/  UPRMT UR4, UR5, 0x654, UR4 ;  /* 0x0000065405047896 */ /* 0x010fcc0008000004 */
[----:B-1----:R-:W-:Y:S02]  /*0170*/  LEA R8, R5, UR4, 0x2 ;  /* 0x0000000405087c11 */ /* 0x002fe4000f8e10ff */
[----:B------:R-:W1:Y:S01]  /*0180*/  LDC.64 R4, c[0x0][0x210] ;  /* 0x00008400ff047b82 */ /* 0x000e620000000a00 */
[----:B--2---:R-:W-:Y:S02]  /*0190*/  SEL R13, R13, RZ, !P0 ;  /* 0x000000ff0d0d7207 */ /* 0x004fe40004000000 */
[----:B------:R-:W-:Y:S02]  /*01a0*/  SEL R12, R12, RZ, !P0 ;  /* 0x000000ff0c0c7207 */ /* 0x000fe40004000000 */
[----:B---3--:R-:W-:Y:S02]  /*01b0*/  SEL R2, R11, RZ, !P0 ;  /* 0x000000ff0b027207 */ /* 0x008fe40004000000 */
[----:B------:R-:W-:-:S03]  /*01c0*/  SEL R11, R10, RZ, !P0 ;  /* 0x000000ff0a0b7207 */ /* 0x000fc60004000000 */
[----:B------:R-:W-:Y:S02]  /*01d0*/  FADD R13, R2, R13 ;  /* 0x0000000d020d7221 */ /* 0x000fe40000000000 */
[----:B------:R-:W-:-:S04]  /*01e0*/  FADD R12, R11, R12 ;  /* 0x0000000c0b0c7221 */ /* 0x000fc80000000000 */
[----:B------:R-:W-:-:S05]  /*01f0*/  FADD R12, R13, R12 ;  /* 0x0000000c0d0c7221 */ /* 0x000fca0000000000 */
[----:B------:R-:W-:-:S05]  /*0200*/  FSEL R12, R12, RZ, !P0 ;  /* 0x000000ff0c0c7208 */ /* 0x000fca0004000000 */
[----:B------:R-:W2:Y:S02]  /*0210*/  SHFL.BFLY PT, R11, R12, 0x4, 0x1f ;  /* 0x0c801f000c0b7f89 */ /* 0x000ea400000e0000 */
[----:B--2---:R-:W-:-:S05]  /*0220*/  FADD R11, R12, R11 ;  /* 0x0000000b0c0b7221 */ /* 0x004fca0000000000 */
[----:B------:R-:W2:Y:S02]  /*0230*/  SHFL.BFLY PT, R2, R11, 0x2, 0x1f ;  /* 0x0c401f000b027f89 */ /* 0x000ea400000e0000 */
[----:B--2---:R-:W-:-:S05]  /*0240*/  FADD R6, R11, R2 ;  /* 0x000000020b067221 */ /* 0x004fca0000000000 */
[----:B------:R-:W2:Y:S01]  /*0250*/  SHFL.BFLY PT, R7, R6, 0x1, 0x1f ;  /* 0x0c201f0006077f89 */ /* 0x000ea200000e0000 */
[----:B------:R-:W-:Y:S01]  /*0260*/  LOP3.LUT R2, R3, 0x7, RZ, 0xc0, !PT ;  /* 0x0000000703027812 */ /* 0x000fe200078ec0ff */
[----:B--2---:R-:W-:-:S05]  /*0270*/  FADD R7, R6, R7 ;  /* 0x0000000706077221 */ /* 0x004fca0000000000 */
[----:B------:R2:W-:Y:S01]  /*0280*/  STS [R8], R7 ;  /* 0x0000000708007388 */ /* 0x0005e20000000800 */
[----:B------:R-:W-:Y:S01]  /*0290*/  LEA R9, R2, UR4, 0x2 ;  /* 0x0000000402097c11 */ /* 0x000fe2000f8e10ff */
[----:B------:R-:W-:Y:S01]  /*02a0*/  BAR.SYNC.DEFER_BLOCKING 0x0 ;  /* 0x0000000000007b1d */ /* 0x000fe20000010000 */
[----:B------:R-:W-:Y:S02]  /*02b0*/  LOP3.LUT P0, RZ, R3, 0x38, RZ, 0xc0, !PT ;  /* 0x0000003803ff7812 */ /* 0x000fe4000780c0ff */
[----:B------:R-:W-:-:S04]  /*02c0*/  LOP3.LUT R3, R0, 0x7, R3, 0xf8, !PT ;  /* 0x0000000700037812 */ /* 0x000fc800078ef803 */
[C---:B------:R-:W-:Y:S01]  /*02d0*/  ISETP.LT.AND P0, PT, R3.reuse, 0x10, !P0 ;  /* 0x000000100300780c */ /* 0x040fe20004701270 */
[----:B------:R-:W3:Y:S01]  /*02e0*/  LDS R9, [R9] ;  /* 0x0000000009097984 */ /* 0x000ee20000000800 */
[----:B-1----:R-:W-:Y:S01]  /*02f0*/  IMAD.WIDE R2, R3, 0x4, R4 ;  /* 0x0000000403027825 */ /* 0x002fe200078e0204 */
[----:B------:R-:W-:Y:S10]  /*0300*/  BAR.SYNC.DEFER_BLOCKING 0x0 ;  /* 0x0000000000007b1d */ /* 0x000ff40000010000 */
[----:B--2---:R-:W-:Y:S05]  /*0310*/  @!P0 EXIT ;  /* 0x000000000000894d */ /* 0x004fea0003800000 */
[----:B---3--:R-:W-:-:S05]  /*0320*/  FMUL R9, R9, 0.0625 ;  /* 0x3d80000009097820 */ /* 0x008fca0000400000 */
[----:B------:R-:W-:Y:S01]  /*0330*/  STG.E desc[UR6][R2.64], R9 ;  /* 0x0000000902007986 */ /* 0x000fe2000c101906 */
[----:B------:R-:W-:Y:S05]  /*0340*/  EXIT ;  /* 0x000000000000794d */ /* 0x000fea0003800000 */
.L_x_0:
[----:B------:R-:W-:-:S00]  /*0350*/  BRA `(.L_x_0) ;  /* 0xfffffffc00fc7947 */ /* 0x000fc0000383ffff */
[----:B------:R-:W-:-:S00]  /*0360*/  NOP ;  /* 0x0000000000007918 */ /* 0x000fc00000000000 */
        /* <DEDUP_REMOVED lines=9> */
.L_x_1:


//--------------------- .nv.shared.triton_per_fused_mean_sum_1 --------------------------
	.section	.nv.shared.triton_per_fused_mean_sum_1,"aw",@nobits
	.sectionflags	@""
	.align	16
	.zero		1024


//--------------------- .nv.constant0.triton_per_fused_mean_sum_1 --------------------------
	.section	.nv.constant0.triton_per_fused_mean_sum_1,"a",@progbits
	.sectionflags	@""
	.align	4
.nv.constant0.triton_per_fused_mean_sum_1:
	.zero		552
